	.headerflags	@"EF_CUDA_TEXMODE_UNIFIED EF_CUDA_64BIT_ADDRESS EF_CUDA_ACCELERATORS EF_CUDA_SM90 EF_CUDA_VIRTUAL_SM(EF_CUDA_SM90)"
	.elftype	@"ET_EXEC"


//--------------------- .nv.info                  --------------------------
	.section	.nv.info,"",@"SHT_CUDA_INFO"
	.align	4


	//----- nvinfo : EIATTR_REGCOUNT
	.align		4
        /*0000*/ 	.byte	0x04, 0x2f
        /*0002*/ 	.short	(.L_3 - .L_2)
	.align		4
.L_2:
        /*0004*/ 	.word	index@(triton_poi_fused__native_batch_norm_legit_no_training_add_convolution_1)
        /*0008*/ 	.word	0x00000018


	//----- nvinfo : EIATTR_MIN_STACK_SIZE
	.align		4
.L_3:
        /*000c*/ 	.byte	0x04, 0x12
        /*000e*/ 	.short	(.L_5 - .L_4)
	.align		4
.L_4:
        /*0010*/ 	.word	index@(triton_poi_fused__native_batch_norm_legit_no_training_add_convolution_1)
        /*0014*/ 	.word	0x00000000


	//----- nvinfo : EIATTR_FRAME_SIZE
	.align		4
.L_5:
        /*0018*/ 	.byte	0x04, 0x11
        /*001a*/ 	.short	(.L_7 - .L_6)
	.align		4
.L_6:
        /*001c*/ 	.word	index@(triton_poi_fused__native_batch_norm_legit_no_training_add_convolution_1)
        /*0020*/ 	.word	0x00000000


	//----- nvinfo : EIATTR_MIN_STACK_SIZE
	.align		4
.L_7:
        /*0024*/ 	.byte	0x04, 0x12
        /*0026*/ 	.short	(.L_9 - .L_8)
	.align		4
.L_8:
        /*0028*/ 	.word	index@(triton_poi_fused__native_batch_norm_legit_no_training_add_convolution_1)
        /*002c*/ 	.word	0x00000000
.L_9:


//--------------------- .nv.info.triton_poi_fused__native_batch_norm_legit_no_training_add_convolution_1 --------------------------
	.section	.nv.info.triton_poi_fused__native_batch_norm_legit_no_training_add_convolution_1,"",@"SHT_CUDA_INFO"
	.sectionflags	@""
	.align	4


	//----- nvinfo : EIATTR_CUDA_API_VERSION
	.align		4
        /*0000*/ 	.byte	0x04, 0x37
        /*0002*/ 	.short	(.L_11 - .L_10)
.L_10:
        /*0004*/ 	.word	0x0000007c


	//----- nvinfo : EIATTR_KPARAM_INFO
	.align		4
.L_11:
        /*0008*/ 	.byte	0x04, 0x17
        /*000a*/ 	.short	(.L_13 - .L_12)
.L_12:
        /*000c*/ 	.word	0x00000000
        /*0010*/ 	.short	0x0008
        /*0012*/ 	.short	0x0040
        /*0014*/ 	.byte	0x00, 0xf0, 0x11, 0x00


	//----- nvinfo : EIATTR_KPARAM_INFO
	.align		4
.L_13:
        /*0018*/ 	.byte	0x04, 0x17
        /*001a*/ 	.short	(.L_15 - .L_14)
.L_14:
        /*001c*/ 	.word	0x00000000
        /*0020*/ 	.short	0x0007
        /*0022*/ 	.short	0x0038
        /*0024*/ 	.byte	0x00, 0xf4, 0x21, 0x00


	//----- nvinfo : EIATTR_KPARAM_INFO
	.align		4
.L_15:
        /*0028*/ 	.byte	0x04, 0x17
        /*002a*/ 	.short	(.L_17 - .L_16)
.L_16:
        /*002c*/ 	.word	0x00000000
        /*0030*/ 	.short	0x0006
        /*0032*/ 	.short	0x0030
        /*0034*/ 	.byte	0x00, 0xf4, 0x21, 0x00


	//----- nvinfo : EIATTR_KPARAM_INFO
	.align		4
.L_17:
        /*0038*/ 	.byte	0x04, 0x17
        /*003a*/ 	.short	(.L_19 - .L_18)
.L_18:
        /*003c*/ 	.word	0x00000000
        /*0040*/ 	.short	0x0005
        /*0042*/ 	.short	0x0028
        /*0044*/ 	.byte	0x00, 0xf4, 0x21, 0x00


	//----- nvinfo : EIATTR_KPARAM_INFO
	.align		4
.L_19:
        /*0048*/ 	.byte	0x04, 0x17
        /*004a*/ 	.short	(.L_21 - .L_20)
.L_20:
        /*004c*/ 	.word	0x00000000
        /*0050*/ 	.short	0x0004
        /*0052*/ 	.short	0x0020
        /*0054*/ 	.byte	0x00, 0xf4, 0x21, 0x00


	//----- nvinfo : EIATTR_KPARAM_INFO
	.align		4
.L_21:
        /*0058*/ 	.byte	0x04, 0x17
        /*005a*/ 	.short	(.L_23 - .L_22)
.L_22:
        /*005c*/ 	.word	0x00000000
        /*0060*/ 	.short	0x0003
        /*0062*/ 	.short	0x0018
        /*0064*/ 	.byte	0x00, 0xf4, 0x21, 0x00


	//----- nvinfo : EIATTR_KPARAM_INFO
	.align		4
.L_23:
        /*0068*/ 	.byte	0x04, 0x17
        /*006a*/ 	.short	(.L_25 - .L_24)
.L_24:
        /*006c*/ 	.word	0x00000000
        /*0070*/ 	.short	0x0002
        /*0072*/ 	.short	0x0010
        /*0074*/ 	.byte	0x00, 0xf4, 0x21, 0x00


	//----- nvinfo : EIATTR_KPARAM_INFO
	.align		4
.L_25:
        /*0078*/ 	.byte	0x04, 0x17
        /*007a*/ 	.short	(.L_27 - .L_26)
.L_26:
        /*007c*/ 	.word	0x00000000
        /*0080*/ 	.short	0x0001
        /*0082*/ 	.short	0x0008
        /*0084*/ 	.byte	0x00, 0xf4, 0x21, 0x00


	//----- nvinfo : EIATTR_KPARAM_INFO
	.align		4
.L_27:
        /*0088*/ 	.byte	0x04, 0x17
        /*008a*/ 	.short	(.L_29 - .L_28)
.L_28:
        /*008c*/ 	.word	0x00000000
        /*0090*/ 	.short	0x0000
        /*0092*/ 	.short	0x0000
        /*0094*/ 	.byte	0x00, 0xf4, 0x21, 0x00


	//----- nvinfo : EIATTR_SPARSE_MMA_MASK
	.align		4
.L_29:
        /*0098*/ 	.byte	0x03, 0x50
        /*009a*/ 	.short	0x0000


	//----- nvinfo : EIATTR_MAXREG_COUNT
	.align		4
        /*009c*/ 	.byte	0x03, 0x1b
        /*009e*/ 	.short	0x00ff


	//----- nvinfo : EIATTR_EXIT_INSTR_OFFSETS
	.align		4
        /*00a0*/ 	.byte	0x04, 0x1c
        /*00a2*/ 	.short	(.L_31 - .L_30)


	//   ....[0]....
.L_30:
        /*00a4*/ 	.word	0x000003c0


	//----- nvinfo : EIATTR_REQNTID
	.align		4
.L_31:
        /*00a8*/ 	.byte	0x04, 0x10
        /*00aa*/ 	.short	(.L_33 - .L_32)
.L_32:
        /*00ac*/ 	.word	0x00000080
        /*00b0*/ 	.word	0x00000001
        /*00b4*/ 	.word	0x00000001


	//----- nvinfo : EIATTR_CBANK_PARAM_SIZE
	.align		4
.L_33:
        /*00b8*/ 	.byte	0x03, 0x19
        /*00ba*/ 	.short	0x0044


	//----- nvinfo : EIATTR_PARAM_CBANK
	.align		4
        /*00bc*/ 	.byte	0x04, 0x0a
        /*00be*/ 	.short	(.L_35 - .L_34)
	.align		4
.L_34:
        /*00c0*/ 	.word	index@(.nv.constant0.triton_poi_fused__native_batch_norm_legit_no_training_add_convolution_1)
        /*00c4*/ 	.short	0x0210
        /*00c6*/ 	.short	0x0044


	//----- nvinfo : EIATTR_SW_WAR
	.align		4
.L_35:
        /*00c8*/ 	.byte	0x04, 0x36
        /*00ca*/ 	.short	(.L_37 - .L_36)
.L_36:
        /*00cc*/ 	.word	0x00000008
.L_37:


//--------------------- .nv.callgraph             --------------------------
	.section	.nv.callgraph,"",@"SHT_CUDA_CALLGRAPH"
	.align	4
	.sectionentsize	8
	.align		4
        /*0000*/ 	.word	0x00000000
	.align		4
        /*0004*/ 	.word	0xffffffff
	.align		4
        /*0008*/ 	.word	0x00000000
	.align		4
        /*000c*/ 	.word	0xfffffffe
	.align		4
        /*0010*/ 	.word	0x00000000
	.align		4
        /*0014*/ 	.word	0xfffffffd
	.align		4
        /*0018*/ 	.word	0x00000000
	.align		4
        /*001c*/ 	.word	0xfffffffc


//--------------------- .nv.constant4             --------------------------
	.section	.nv.constant4,"a",@progbits
	.align	8
	.align		8
.nv.constant4:
        /*0000*/ 	.dword	_$_str
	.align		8
        /*0008*/ 	.dword	_$_str_$_2


//--------------------- .text.triton_poi_fused__native_batch_norm_legit_no_training_add_convolution_1 --------------------------
	.section	.text.triton_poi_fused__native_batch_norm_legit_no_training_add_convolution_1,"ax",@progbits
	.align	128
        .global         triton_poi_fused__native_batch_norm_legit_no_training_add_convolution_1
        .type           triton_poi_fused__native_batch_norm_legit_no_training_add_convolution_1,@function
        .size           triton_poi_fused__native_batch_norm_legit_no_training_add_convolution_1,(.L_x_1 - triton_poi_fused__native_batch_norm_legit_no_training_add_convolution_1)
        .other          triton_poi_fused__native_batch_norm_legit_no_training_add_convolution_1,@"STO_CUDA_ENTRY STV_DEFAULT"
triton_poi_fused__native_batch_norm_legit_no_training_add_convolution_1:
.text.triton_poi_fused__native_batch_norm_legit_no_training_add_convolution_1:
[----:B------:R-:W-:Y:S01]  /*0000*/  LDC R1, c[0x0][0x28] ;  /* 0x00000a00ff017b82 */ /* 0x000fe20000000800 */
[----:B------:R-:W1:Y:S01]  /*0010*/  S2R R0, SR_TID.X ;  /* 0x0000000000007919 */ /* 0x000e620000002100 */
[----:B------:R-:W-:-:S06]  /*0020*/  ULDC.64 UR4, c[0x0][0x208] ;  /* 0x0000820000047ab9 */ /* 0x000fcc0000000a00 */
[----:B------:R-:W2:Y:S01]  /*0030*/  LDC.64 R16, c[0x0][0x218] ;  /* 0x00008600ff107b82 */ /* 0x000ea20000000a00 */
[----:B------:R-:W3:Y:S07]  /*0040*/  S2R R5, SR_CTAID.X ;  /* 0x0000000000057919 */ /* 0x000eee0000002500 */
[----:B------:R-:W4:Y:S08]  /*0050*/  LDC.64 R18, c[0x0][0x228] ;  /* 0x00008a00ff127b82 */ /* 0x000f300000000a00 */
[----:B------:R-:W5:Y:S08]  /*0060*/  LDC.64 R12, c[0x0][0x238] ;  /* 0x00008e00ff0c7b82 */ /* 0x000f700000000a00 */
[----:B------:R-:W2:Y:S01]  /*0070*/  LDC.64 R10, c[0x0][0x240] ;  /* 0x00009000ff0a7b82 */ /* 0x000ea20000000a00 */
[----:B-1----:R-:W-:-:S07]  /*0080*/  SHF.L.U32 R0, R0, 0x1, RZ ;  /* 0x0000000100007819 */ /* 0x002fce00000006ff */
[----:B------:R-:W1:Y:S01]  /*0090*/  LDC.64 R6, c[0x0][0x220] ;  /* 0x00008800ff067b82 */ /* 0x000e620000000a00 */
[----:B---3--:R-:W-:Y:S02]  /*00a0*/  SHF.R.S32.HI R3, RZ, 0x17, R5 ;  /* 0x00000017ff037819 */ /* 0x008fe40000011405 */
[----:B------:R-:W-:Y:S02]  /*00b0*/  LOP3.LUT R0, R0, 0xfe, RZ, 0xc0, !PT ;  /* 0x000000fe00007812 */ /* 0x000fe400078ec0ff */
[----:B------:R-:W-:Y:S02]  /*00c0*/  SGXT R3, R3, 0x1 ;  /* 0x000000010303781a */ /* 0x000fe40000000200 */
[----:B------:R-:W-:Y:S02]  /*00d0*/  LEA R0, R5, R0, 0x8 ;  /* 0x0000000005007211 */ /* 0x000fe400078e40ff */
[----:B------:R-:W3:Y:S02]  /*00e0*/  LDC.64 R4, c[0x0][0x230] ;  /* 0x00008c00ff047b82 */ /* 0x000ee40000000a00 */
[----:B------:R-:W-:-:S04]  /*00f0*/  LEA.HI R3, R3, R0, RZ, 0xc ;  /* 0x0000000003037211 */ /* 0x000fc800078f60ff */
[----:B------:R-:W-:-:S04]  /*0100*/  SHF.R.S32.HI R3, RZ, 0xc, R3 ;  /* 0x0000000cff037819 */ /* 0x000fc80000011403 */
[----:B------:R-:W-:-:S04]  /*0110*/  LEA.HI R2, R3, R3, RZ, 0x2 ;  /* 0x0000000303027211 */ /* 0x000fc800078f10ff */
[----:B------:R-:W-:-:S04]  /*0120*/  LOP3.LUT R2, R2, 0xfffffffc, RZ, 0xc0, !PT ;  /* 0xfffffffc02027812 */ /* 0x000fc800078ec0ff */
[----:B------:R-:W-:Y:S02]  /*0130*/  IADD3 R15, R3, -R2, RZ ;  /* 0x80000002030f7210 */ /* 0x000fe40007ffe0ff */
[----:B------:R-:W1:Y:S03]  /*0140*/  LDC.64 R2, c[0x0][0x210] ;  /* 0x00008400ff027b82 */ /* 0x000e660000000a00 */
[----:B---3--:R-:W-:-:S05]  /*0150*/  IMAD.WIDE R4, R15, 0x4, R4 ;  /* 0x000000040f047825 */ /* 0x008fca00078e0204 */
[----:B------:R-:W3:Y:S01]  /*0160*/  LDG.E.EL R8, desc[UR4][R4.64] ;  /* 0x0000000404087981 */ /* 0x000ee2000c2e1900 */
[----:B--2---:R-:W-:-:S04]  /*0170*/  IMAD.WIDE R16, R15, 0x4, R16 ;  /* 0x000000040f107825 */ /* 0x004fc800078e0210 */
[----:B----4-:R-:W-:Y:S01]  /*0180*/  IMAD.WIDE R18, R15, 0x4, R18 ;  /* 0x000000040f127825 */ /* 0x010fe200078e0212 */
[----:B------:R2:W4:Y:S04]  /*0190*/  LDG.E.EL R9, desc[UR4][R16.64] ;  /* 0x0000000410097981 */ /* 0x000528000c2e1900 */
[----:B------:R-:W4:Y:S01]  /*01a0*/  LDG.E.EL R14, desc[UR4][R18.64] ;  /* 0x00000004120e7981 */ /* 0x000f22000c2e1900 */
[----:B01----:R-:W-:-:S05]  /*01b0*/  IMAD.WIDE R2, R0, 0x4, R2 ;  /* 0x0000000400027825 */ /* 0x003fca00078e0202 */
[----:B------:R-:W4:Y:S01]  /*01c0*/  LDG.E.64 R4, desc[UR4][R2.64] ;  /* 0x0000000402047981 */ /* 0x000f22000c1e1b00 */
[----:B-----5:R-:W-:-:S04]  /*01d0*/  IMAD.WIDE R12, R15, 0x4, R12 ;  /* 0x000000040f0c7825 */ /* 0x020fc800078e020c */
[----:B------:R-:W-:Y:S02]  /*01e0*/  IMAD.WIDE R20, R15, 0x4, R10 ;  /* 0x000000040f147825 */ /* 0x000fe400078e020a */
[----:B------:R-:W5:Y:S02]  /*01f0*/  LDG.E.EL R12, desc[UR4][R12.64] ;  /* 0x000000040c0c7981 */ /* 0x000f64000c2e1900 */
[C---:B------:R-:W-:Y:S01]  /*0200*/  IMAD.WIDE R6, R0.reuse, 0x4, R6 ;  /* 0x0000000400067825 */ /* 0x040fe200078e0206 */
[----:B--2---:R-:W-:Y:S01]  /*0210*/  HFMA2.MMA R16, -RZ, RZ, 1.625, 0 ;  /* 0x3e800000ff107435 */ /* 0x004fe200000001ff */
[----:B------:R-:W5:Y:S01]  /*0220*/  LDG.E.EL R21, desc[UR4][R20.64] ;  /* 0x0000000414157981 */ /* 0x000f62000c2e1900 */
[----:B------:R-:W0:Y:S03]  /*0230*/  LDC.64 R10, c[0x0][0x248] ;  /* 0x00009200ff0a7b82 */ /* 0x000e260000000a00 */
[----:B------:R-:W2:Y:S01]  /*0240*/  LDG.E.64 R6, desc[UR4][R6.64] ;  /* 0x0000000406067981 */ /* 0x000ea2000c1e1b00 */
[----:B0-----:R-:W-:-:S04]  /*0250*/  IMAD.WIDE R10, R0, 0x4, R10 ;  /* 0x00000004000a7825 */ /* 0x001fc800078e020a */
[----:B---3--:R-:W-:-:S04]  /*0260*/  FADD R8, R8, 9.9999997473787516356e-06 ;  /* 0x3727c5ac08087421 */ /* 0x008fc80000000000 */
[----:B------:R-:W0:Y:S02]  /*0270*/  MUFU.SQRT R15, R8 ;  /* 0x00000008000f7308 */ /* 0x000e240000002000 */
[C---:B0-----:R-:W-:Y:S02]  /*0280*/  FSETP.GT.AND P0, PT, R15.reuse, 8.50705917302346158658e+37, PT ;  /* 0x7e8000000f00780b */ /* 0x041fe40003f04000 */
[----:B------:R-:W-:-:S11]  /*0290*/  FSETP.GEU.AND P1, PT, R15, 1.175494350822287508e-38, PT ;  /* 0x008000000f00780b */ /* 0x000fd60003f2e000 */
[----:B------:R-:W-:-:S04]  /*02a0*/  @P0 FMUL R15, R15, 0.25 ;  /* 0x3e8000000f0f0820 */ /* 0x000fc80000400000 */
[----:B------:R-:W-:-:S06]  /*02b0*/  @!P1 FMUL R15, R15, 16777216 ;  /* 0x4b8000000f0f9820 */ /* 0x000fcc0000400000 */
[----:B------:R-:W0:Y:S01]  /*02c0*/  MUFU.RCP R15, R15 ;  /* 0x0000000f000f7308 */ /* 0x000e220000001000 */
[----:B------:R-:W-:Y:S01]  /*02d0*/  FSEL R16, R16, 1, P0 ;  /* 0x3f80000010107808 */ /* 0x000fe20000000000 */
[--C-:B----4-:R-:W-:Y:S01]  /*02e0*/  FADD R4, R4, R9.reuse ;  /* 0x0000000904047221 */ /* 0x110fe20000000000 */
[----:B------:R-:W-:-:S03]  /*02f0*/  FADD R5, R5, R9 ;  /* 0x0000000905057221 */ /* 0x000fc60000000000 */
[----:B------:R-:W-:Y:S01]  /*0300*/  @!P1 FMUL R16, R16, 16777216 ;  /* 0x4b80000010109820 */ /* 0x000fe20000400000 */
[C---:B------:R-:W-:Y:S01]  /*0310*/  FADD R8, -R14.reuse, R4 ;  /* 0x000000040e087221 */ /* 0x040fe20000000100 */
[----:B------:R-:W-:Y:S02]  /*0320*/  FADD R14, -R14, R5 ;  /* 0x000000050e0e7221 */ /* 0x000fe40000000100 */
[----:B0-----:R-:W-:-:S04]  /*0330*/  FMUL R9, R15, R16 ;  /* 0x000000100f097220 */ /* 0x001fc80000400000 */
[-C--:B------:R-:W-:Y:S01]  /*0340*/  FMUL R8, R8, R9.reuse ;  /* 0x0000000908087220 */ /* 0x080fe20000400000 */
[----:B------:R-:W-:-:S03]  /*0350*/  FMUL R14, R14, R9 ;  /* 0x000000090e0e7220 */ /* 0x000fc60000400000 */
[C-C-:B-----5:R-:W-:Y:S01]  /*0360*/  FFMA R9, R12.reuse, R8, R21.reuse ;  /* 0x000000080c097223 */ /* 0x160fe20000000015 */
[----:B------:R-:W-:-:S03]  /*0370*/  FFMA R14, R12, R14, R21 ;  /* 0x0000000e0c0e7223 */ /* 0x000fc60000000015 */
[----:B--2---:R-:W-:Y:S01]  /*0380*/  FADD R6, R6, R9 ;  /* 0x0000000906067221 */ /* 0x004fe20000000000 */
[----:B------:R-:W-:Y:S01]  /*0390*/  FADD R7, R7, R14 ;  /* 0x0000000e07077221 */ /* 0x000fe20000000000 */
[----:B------:R-:W-:Y:S04]  /*03a0*/  STG.E.64 desc[UR4][R2.64], R4 ;  /* 0x0000000402007986 */ /* 0x000fe8000c101b04 */
[----:B------:R-:W-:Y:S01]  /*03b0*/  STG.E.64 desc[UR4][R10.64], R6 ;  /* 0x000000060a007986 */ /* 0x000fe2000c101b04 */
[----:B------:R-:W-:Y:S05]  /*03c0*/  EXIT ;  /* 0x000000000000794d */ /* 0x000fea0003800000 */
.L_x_0:
[----:B------:R-:W-:-:S00]  /*03d0*/  BRA `(.L_x_0) ;  /* 0xfffffffc00fc7947 */ /* 0x000fc0000383ffff */
[----:B------:R-:W-:-:S00]  /*03e0*/  NOP ;  /* 0x0000000000007918 */ /* 0x000fc00000000000 */
        /* <DEDUP_REMOVED lines=9> */
.L_x_1:


//--------------------- .nv.global.init           --------------------------
	.section	.nv.global.init,"aw",@progbits
.nv.global.init:
	.type		_$_str,@object
	.size		_$_str,(_$_str_$_2 - _$_str)
_$_str:
        /*0000*/ 	.byte	0x5f, 0x5f, 0x43, 0x55, 0x44, 0x41, 0x5f, 0x46, 0x54, 0x5a, 0x00
	.type		_$_str_$_2,@object
	.size		_$_str_$_2,(.L_1 - _$_str_$_2)
_$_str_$_2:
        /*000b*/ 	.byte	0x5f, 0x5f, 0x43, 0x55, 0x44, 0x41, 0x5f, 0x50, 0x52, 0x45, 0x43, 0x5f, 0x53, 0x51, 0x52, 0x54
        /*001b*/ 	.byte	0x00
.L_1:


//--------------------- .nv.constant0.triton_poi_fused__native_batch_norm_legit_no_training_add_convolution_1 --------------------------
	.section	.nv.constant0.triton_poi_fused__native_batch_norm_legit_no_training_add_convolution_1,"a",@progbits
	.sectionflags	@""
	.align	4
.nv.constant0.triton_poi_fused__native_batch_norm_legit_no_training_add_convolution_1:
	.zero		596
